//
// Generated by NVIDIA NVVM Compiler
//
// Compiler Build ID: CL-36424714
// Cuda compilation tools, release 13.0, V13.0.88
// Based on NVVM 20.0.0
//

.version 9.0
.target sm_100
.address_size 64


.entry _Z12sumOfSquaresPiS_Pl(
	.param .u64 .ptr .align 1 _Z12sumOfSquaresPiS_Pl_param_0,
	.param .u64 .ptr .align 1 _Z12sumOfSquaresPiS_Pl_param_1,
	.param .u64 .ptr .align 1 _Z12sumOfSquaresPiS_Pl_param_2
)
{
	.reg .pred 	%p<10>;
	.reg .b32 	%r<99>;
	.reg .b64 	%rd<25>;

	ld.param.u64 	%rd11, [_Z12sumOfSquaresPiS_Pl_param_0];
	ld.param.u64 	%rd8, [_Z12sumOfSquaresPiS_Pl_param_1];
	ld.param.u64 	%rd9, [_Z12sumOfSquaresPiS_Pl_param_2];
	cvta.to.global.u64 	%rd1, %rd11;
	mov.u32 	%r1, %tid.x;
	setp.ne.s32 	%p1, %r1, 0;
	@%p1 bra 	$L__BB0_2;
	// begin inline asm
	mov.u64 	%rd23, %clock64;
	// end inline asm
$L__BB0_2:
	shr.u32 	%r30, %r1, 8;
	sub.s32 	%r2, 4096, %r30;
	and.b32  	%r3, %r2, 15;
	and.b32  	%r4, %r2, 8176;
	mov.b32 	%r98, 0;
	mov.u32 	%r91, %r1;
	mov.u32 	%r89, %r98;
$L__BB0_3:
	.pragma "nounroll";
	mov.u32 	%r5, %r91;
	mul.wide.u32 	%rd13, %r5, 4;
	add.s64 	%rd4, %rd1, %rd13;
	ld.global.u32 	%r31, [%rd4];
	mad.lo.s32 	%r32, %r31, %r31, %r98;
	ld.global.u32 	%r33, [%rd4+1024];
	mad.lo.s32 	%r34, %r33, %r33, %r32;
	ld.global.u32 	%r35, [%rd4+2048];
	mad.lo.s32 	%r36, %r35, %r35, %r34;
	ld.global.u32 	%r37, [%rd4+3072];
	mad.lo.s32 	%r38, %r37, %r37, %r36;
	ld.global.u32 	%r39, [%rd4+4096];
	mad.lo.s32 	%r40, %r39, %r39, %r38;
	ld.global.u32 	%r41, [%rd4+5120];
	mad.lo.s32 	%r42, %r41, %r41, %r40;
	ld.global.u32 	%r43, [%rd4+6144];
	mad.lo.s32 	%r44, %r43, %r43, %r42;
	ld.global.u32 	%r45, [%rd4+7168];
	mad.lo.s32 	%r46, %r45, %r45, %r44;
	ld.global.u32 	%r47, [%rd4+8192];
	mad.lo.s32 	%r48, %r47, %r47, %r46;
	ld.global.u32 	%r49, [%rd4+9216];
	mad.lo.s32 	%r50, %r49, %r49, %r48;
	ld.global.u32 	%r51, [%rd4+10240];
	mad.lo.s32 	%r52, %r51, %r51, %r50;
	ld.global.u32 	%r53, [%rd4+11264];
	mad.lo.s32 	%r54, %r53, %r53, %r52;
	ld.global.u32 	%r55, [%rd4+12288];
	mad.lo.s32 	%r56, %r55, %r55, %r54;
	ld.global.u32 	%r57, [%rd4+13312];
	mad.lo.s32 	%r58, %r57, %r57, %r56;
	ld.global.u32 	%r59, [%rd4+14336];
	mad.lo.s32 	%r60, %r59, %r59, %r58;
	ld.global.u32 	%r61, [%rd4+15360];
	mad.lo.s32 	%r98, %r61, %r61, %r60;
	add.s32 	%r91, %r5, 4096;
	add.s32 	%r89, %r89, 16;
	setp.ne.s32 	%p2, %r89, %r4;
	@%p2 bra 	$L__BB0_3;
	setp.eq.s32 	%p3, %r3, 0;
	@%p3 bra 	$L__BB0_13;
	and.b32  	%r11, %r2, 7;
	setp.lt.u32 	%p4, %r3, 8;
	@%p4 bra 	$L__BB0_7;
	ld.global.u32 	%r63, [%rd4+16384];
	mad.lo.s32 	%r64, %r63, %r63, %r98;
	ld.global.u32 	%r65, [%rd4+17408];
	mad.lo.s32 	%r66, %r65, %r65, %r64;
	ld.global.u32 	%r67, [%rd4+18432];
	mad.lo.s32 	%r68, %r67, %r67, %r66;
	ld.global.u32 	%r69, [%rd4+19456];
	mad.lo.s32 	%r70, %r69, %r69, %r68;
	ld.global.u32 	%r71, [%rd4+20480];
	mad.lo.s32 	%r72, %r71, %r71, %r70;
	ld.global.u32 	%r73, [%rd4+21504];
	mad.lo.s32 	%r74, %r73, %r73, %r72;
	ld.global.u32 	%r75, [%rd4+22528];
	mad.lo.s32 	%r76, %r75, %r75, %r74;
	ld.global.u32 	%r77, [%rd4+23552];
	mad.lo.s32 	%r98, %r77, %r77, %r76;
	add.s32 	%r91, %r5, 6144;
$L__BB0_7:
	setp.eq.s32 	%p5, %r11, 0;
	@%p5 bra 	$L__BB0_13;
	and.b32  	%r17, %r2, 3;
	setp.lt.u32 	%p6, %r11, 4;
	@%p6 bra 	$L__BB0_10;
	mul.wide.u32 	%rd14, %r91, 4;
	add.s64 	%rd15, %rd1, %rd14;
	ld.global.u32 	%r79, [%rd15];
	mad.lo.s32 	%r80, %r79, %r79, %r98;
	ld.global.u32 	%r81, [%rd15+1024];
	mad.lo.s32 	%r82, %r81, %r81, %r80;
	ld.global.u32 	%r83, [%rd15+2048];
	mad.lo.s32 	%r84, %r83, %r83, %r82;
	ld.global.u32 	%r85, [%rd15+3072];
	mad.lo.s32 	%r98, %r85, %r85, %r84;
	add.s32 	%r91, %r91, 1024;
$L__BB0_10:
	setp.eq.s32 	%p7, %r17, 0;
	@%p7 bra 	$L__BB0_13;
	mul.wide.u32 	%rd16, %r91, 4;
	add.s64 	%rd24, %rd1, %rd16;
	neg.s32 	%r96, %r17;
$L__BB0_12:
	.pragma "nounroll";
	ld.global.u32 	%r86, [%rd24];
	mad.lo.s32 	%r98, %r86, %r86, %r98;
	add.s64 	%rd24, %rd24, 1024;
	add.s32 	%r96, %r96, 1;
	setp.ne.s32 	%p8, %r96, 0;
	@%p8 bra 	$L__BB0_12;
$L__BB0_13:
	setp.ne.s32 	%p9, %r1, 0;
	cvta.to.global.u64 	%rd17, %rd8;
	mul.wide.u32 	%rd18, %r1, 4;
	add.s64 	%rd19, %rd17, %rd18;
	st.global.u32 	[%rd19], %r98;
	@%p9 bra 	$L__BB0_15;
	// begin inline asm
	mov.u64 	%rd20, %clock64;
	// end inline asm
	sub.s64 	%rd21, %rd20, %rd23;
	cvta.to.global.u64 	%rd22, %rd9;
	st.global.u64 	[%rd22], %rd21;
$L__BB0_15:
	ret;

}


// ===== COMPILED SASS (sm_100) =====

	.target	sm_100

	.elftype	@"ET_EXEC"


//--------------------- .note.nv.tkinfo           --------------------------
	.section	.note.nv.tkinfo,"",@"SHT_NOTE"
	.sectionflags	@"SHF_NOTE_NV_TKINFO"
	.tkinfo
        /*0018*/ 	.word	0x00000002
        /*0030*/ 	.string	""
        /*0030*/ 	.string	"ptxas"
        /*0030*/ 	.string	"Cuda compilation tools, release 13.0, V13.0.88"
        /*0030*/ 	.string	"Build cuda_13.0.r13.0/compiler.36424714_0"
        /*0030*/ 	.string	"-arch sm_100 -m 64 "



//--------------------- .note.nv.cuinfo           --------------------------
	.section	.note.nv.cuinfo,"",@"SHT_NOTE"
	.sectionflags	@"SHF_NOTE_NV_CUINFO"
        /*0018*/ 	.short	0x0002
        /*001a*/ 	.short	0x0064
        /*001c*/ 	.short	0x0082
	.zero		2


//--------------------- .nv.info                  --------------------------
	.section	.nv.info,"",@"SHT_CUDA_INFO"
	.align	4


	//----- nvinfo : EIATTR_REGCOUNT
	.align		4
        /*0000*/ 	.byte	0x04, 0x2f
        /*0002*/ 	.short	(.L_1 - .L_0)
	.align		4
.L_0:
        /*0004*/ 	.word	index@(_Z12sumOfSquaresPiS_Pl)
        /*0008*/ 	.word	0x0000001f


	//----- nvinfo : EIATTR_FRAME_SIZE
	.align		4
.L_1:
        /*000c*/ 	.byte	0x04, 0x11
        /*000e*/ 	.short	(.L_3 - .L_2)
	.align		4
.L_2:
        /*0010*/ 	.word	index@(_Z12sumOfSquaresPiS_Pl)
        /*0014*/ 	.word	0x00000000


	//----- nvinfo : EIATTR_MIN_STACK_SIZE
	.align		4
.L_3:
        /*0018*/ 	.byte	0x04, 0x12
        /*001a*/ 	.short	(.L_5 - .L_4)
	.align		4
.L_4:
        /*001c*/ 	.word	index@(_Z12sumOfSquaresPiS_Pl)
        /*0020*/ 	.word	0x00000000
.L_5:


//--------------------- .nv.compat                --------------------------
	.section	.nv.compat,"",@"SHT_CUDA_COMPAT_INFO"
	.align	4
        /*0000*/ 	.byte	0x02, 0x09, 0x00, 0x00, 0x02, 0x02, 0x01, 0x00, 0x02, 0x05, 0x05, 0x00, 0x03, 0x07, 0x01, 0x01
        /*0010*/ 	.byte	0x02, 0x03, 0x00, 0x00, 0x02, 0x06, 0x01, 0x00, 0x04, 0x0b, 0x08, 0x00, 0x09, 0x00, 0x00, 0x00
        /*0020*/ 	.byte	0x00, 0x00, 0x00, 0x00


//--------------------- .nv.info._Z12sumOfSquaresPiS_Pl --------------------------
	.section	.nv.info._Z12sumOfSquaresPiS_Pl,"",@"SHT_CUDA_INFO"
	.sectionflags	@""
	.align	4


	//----- nvinfo : EIATTR_CUDA_API_VERSION
	.align		4
        /*0000*/ 	.byte	0x04, 0x37
        /*0002*/ 	.short	(.L_7 - .L_6)
.L_6:
        /*0004*/ 	.word	0x00000082


	//----- nvinfo : EIATTR_KPARAM_INFO
	.align		4
.L_7:
        /*0008*/ 	.byte	0x04, 0x17
        /*000a*/ 	.short	(.L_9 - .L_8)
.L_8:
        /*000c*/ 	.word	0x00000000
        /*0010*/ 	.short	0x0002
        /*0012*/ 	.short	0x0010
        /*0014*/ 	.byte	0x00, 0xf5, 0x21, 0x00


	//----- nvinfo : EIATTR_KPARAM_INFO
	.align		4
.L_9:
        /*0018*/ 	.byte	0x04, 0x17
        /*001a*/ 	.short	(.L_11 - .L_10)
.L_10:
        /*001c*/ 	.word	0x00000000
        /*0020*/ 	.short	0x0001
        /*0022*/ 	.short	0x0008
        /*0024*/ 	.byte	0x00, 0xf5, 0x21, 0x00


	//----- nvinfo : EIATTR_KPARAM_INFO
	.align		4
.L_11:
        /*0028*/ 	.byte	0x04, 0x17
        /*002a*/ 	.short	(.L_13 - .L_12)
.L_12:
        /*002c*/ 	.word	0x00000000
        /*0030*/ 	.short	0x0000
        /*0032*/ 	.short	0x0000
        /*0034*/ 	.byte	0x00, 0xf5, 0x21, 0x00


	//----- nvinfo : EIATTR_SPARSE_MMA_MASK
	.align		4
.L_13:
        /*0038*/ 	.byte	0x03, 0x50
        /*003a*/ 	.short	0x0000


	//----- nvinfo : EIATTR_MAXREG_COUNT
	.align		4
        /*003c*/ 	.byte	0x03, 0x1b
        /*003e*/ 	.short	0x00ff


	//----- nvinfo : EIATTR_MERCURY_ISA_VERSION
	.align		4
        /*0040*/ 	.byte	0x03, 0x5f
        /*0042*/ 	.short	0x0101


	//----- nvinfo : EIATTR_VRC_CTA_INIT_COUNT
	.align		4
        /*0044*/ 	.byte	0x02, 0x4a
	.zero		1
	.zero		1


	//----- nvinfo : EIATTR_EXIT_INSTR_OFFSETS
	.align		4
        /*0048*/ 	.byte	0x04, 0x1c
        /*004a*/ 	.short	(.L_15 - .L_14)


	//   ....[0]....
.L_14:
        /*004c*/ 	.word	0x00000700


	//   ....[1]....
        /*0050*/ 	.word	0x00000760


	//----- nvinfo : EIATTR_CRS_STACK_SIZE
	.align		4
.L_15:
        /*0054*/ 	.byte	0x04, 0x1e
        /*0056*/ 	.short	(.L_17 - .L_16)
.L_16:
        /*0058*/ 	.word	0x00000000


	//----- nvinfo : EIATTR_CBANK_PARAM_SIZE
	.align		4
.L_17:
        /*005c*/ 	.byte	0x03, 0x19
        /*005e*/ 	.short	0x0018


	//----- nvinfo : EIATTR_PARAM_CBANK
	.align		4
        /*0060*/ 	.byte	0x04, 0x0a
        /*0062*/ 	.short	(.L_19 - .L_18)
	.align		4
.L_18:
        /*0064*/ 	.word	index@(.nv.constant0._Z12sumOfSquaresPiS_Pl)
        /*0068*/ 	.short	0x0380
        /*006a*/ 	.short	0x0018


	//----- nvinfo : EIATTR_SW_WAR
	.align		4
.L_19:
        /*006c*/ 	.byte	0x04, 0x36
        /*006e*/ 	.short	(.L_21 - .L_20)
.L_20:
        /*0070*/ 	.word	0x00000008
.L_21:


//--------------------- .nv.callgraph             --------------------------
	.section	.nv.callgraph,"",@"SHT_CUDA_CALLGRAPH"
	.align	4
	.sectionentsize	8
	.align		4
        /*0000*/ 	.word	0x00000000
	.align		4
        /*0004*/ 	.word	0xffffffff
	.align		4
        /*0008*/ 	.word	0x00000000
	.align		4
        /*000c*/ 	.word	0xfffffffe
	.align		4
        /*0010*/ 	.word	0x00000000
	.align		4
        /*0014*/ 	.word	0xfffffffd
	.align		4
        /*0018*/ 	.word	0x00000000
	.align		4
        /*001c*/ 	.word	0xfffffffc


//--------------------- .text._Z12sumOfSquaresPiS_Pl --------------------------
	.section	.text._Z12sumOfSquaresPiS_Pl,"ax",@progbits
	.align	128
.text._Z12sumOfSquaresPiS_Pl:
        .type           _Z12sumOfSquaresPiS_Pl,@function
        .size           _Z12sumOfSquaresPiS_Pl,(.L_x_10 - _Z12sumOfSquaresPiS_Pl)
        .other          _Z12sumOfSquaresPiS_Pl,@"STO_CUDA_ENTRY STV_DEFAULT"
_Z12sumOfSquaresPiS_Pl:
[----:B------:R-:W-:Y:S01]  /*0000*/  LDC R1, c[0x0][0x37c] ;  /* 0x0000df00ff017b82 */ /* 0x000fe20000000800 */
[----:B------:R-:W0:Y:S02]  /*0010*/  S2R R0, SR_TID.X ;  /* 0x0000000000007919 */ /* 0x000e240000002100 */
[----:B0-----:R-:W-:-:S13]  /*0020*/  ISETP.NE.AND P0, PT, R0, RZ, PT ;  /* 0x000000ff0000720c */ /* 0x001fda0003f05270 */
[----:B------:R-:W-:Y:S02]  /*0030*/  @!P0 CS2R R2, SR_CLOCKLO ;  /* 0x0000000000028805 */ /* 0x000fe40000015000 */
[----:B------:R-:W-:Y:S01]  /*0040*/  SHF.R.U32.HI R10, RZ, 0x8, R0 ;  /* 0x00000008ff0a7819 */ /* 0x000fe20000011600 */
[----:B------:R-:W-:Y:S01]  /*0050*/  HFMA2 R8, -RZ, RZ, 0, 0 ;  /* 0x00000000ff087431 */ /* 0x000fe200000001ff */
[----:B------:R-:W-:Y:S01]  /*0060*/  BSSY.RECONVERGENT B0, `(.L_x_0) ;  /* 0x000002e000007945 */ /* 0x000fe20003800200 */
[----:B------:R-:W-:Y:S01]  /*0070*/  HFMA2 R11, -RZ, RZ, 0, 0 ;  /* 0x00000000ff0b7431 */ /* 0x000fe200000001ff */
[----:B------:R-:W-:Y:S01]  /*0080*/  IADD3 R10, PT, PT, -R10, 0x1000, RZ ;  /* 0x000010000a0a7810 */ /* 0x000fe20007ffe1ff */
[----:B------:R-:W0:Y:S01]  /*0090*/  LDCU.64 UR4, c[0x0][0x358] ;  /* 0x00006b00ff0477ac */ /* 0x000e220008000a00 */
[----:B------:R-:W-:Y:S02]  /*00a0*/  MOV R9, R0 ;  /* 0x0000000000097202 */ /* 0x000fe40000000f00 */
[----:B------:R-:W-:-:S02]  /*00b0*/  LOP3.LUT R26, R10, 0xf, RZ, 0xc0, !PT ;  /* 0x0000000f0a1a7812 */ /* 0x000fc400078ec0ff */
[----:B------:R-:W-:-:S07]  /*00c0*/  LOP3.LUT R12, R10, 0x1ff0, RZ, 0xc0, !PT ;  /* 0x00001ff00a0c7812 */ /* 0x000fce00078ec0ff */
.L_x_1:
[----:B------:R-:W1:Y:S02]  /*00d0*/  LDC.64 R4, c[0x0][0x380] ;  /* 0x0000e000ff047b82 */ /* 0x000e640000000a00 */
[----:B-1----:R-:W-:-:S05]  /*00e0*/  IMAD.WIDE.U32 R6, R9, 0x4, R4 ;  /* 0x0000000409067825 */ /* 0x002fca00078e0004 */
[----:B0-----:R-:W2:Y:S04]  /*00f0*/  LDG.E R25, desc[UR4][R6.64] ;  /* 0x0000000406197981 */ /* 0x001ea8000c1e1900 */
[----:B------:R-:W3:Y:S04]  /*0100*/  LDG.E R24, desc[UR4][R6.64+0x400] ;  /* 0x0004000406187981 */ /* 0x000ee8000c1e1900 */
[----:B------:R-:W4:Y:S04]  /*0110*/  LDG.E R23, desc[UR4][R6.64+0x800] ;  /* 0x0008000406177981 */ /* 0x000f28000c1e1900 */
[----:B------:R-:W5:Y:S04]  /*0120*/  LDG.E R13, desc[UR4][R6.64+0xc00] ;  /* 0x000c0004060d7981 */ /* 0x000f68000c1e1900 */
        /* <DEDUP_REMOVED lines=8> */
[----:B------:R-:W5:Y:S01]  /*01b0*/  LDG.E R22, desc[UR4][R6.64+0x3000] ;  /* 0x0030000406167981 */ /* 0x000f62000c1e1900 */
[----:B--2---:R-:W-:-:S03]  /*01c0*/  IMAD R25, R25, R25, R8 ;  /* 0x0000001919197224 */ /* 0x004fc600078e0208 */
[----:B------:R-:W2:Y:S01]  /*01d0*/  LDG.E R8, desc[UR4][R6.64+0x3400] ;  /* 0x0034000406087981 */ /* 0x000ea2000c1e1900 */
[----:B---3--:R-:W-:-:S03]  /*01e0*/  IMAD R28, R24, R24, R25 ;  /* 0x00000018181c7224 */ /* 0x008fc600078e0219 */
[----:B------:R-:W3:Y:S01]  /*01f0*/  LDG.E R24, desc[UR4][R6.64+0x3800] ;  /* 0x0038000406187981 */ /* 0x000ee2000c1e1900 */
[----:B----4-:R-:W-:-:S03]  /*0200*/  IMAD R28, R23, R23, R28 ;  /* 0x00000017171c7224 */ /* 0x010fc600078e021c */
[----:B------:R-:W4:Y:S01]  /*0210*/  LDG.E R23, desc[UR4][R6.64+0x3c00] ;  /* 0x003c000406177981 */ /* 0x000f22000c1e1900 */
[----:B------:R-:W-:Y:S01]  /*0220*/  IADD3 R11, PT, PT, R11, 0x10, RZ ;  /* 0x000000100b0b7810 */ /* 0x000fe20007ffe0ff */
[----:B-----5:R-:W-:-:S03]  /*0230*/  IMAD R13, R13, R13, R28 ;  /* 0x0000000d0d0d7224 */ /* 0x020fc600078e021c */
[----:B------:R-:W-:Y:S01]  /*0240*/  ISETP.NE.AND P1, PT, R11, R12, PT ;  /* 0x0000000c0b00720c */ /* 0x000fe20003f25270 */
[----:B------:R-:W-:Y:S01]  /*0250*/  IMAD R14, R14, R14, R13 ;  /* 0x0000000e0e0e7224 */ /* 0x000fe200078e020d */
[----:B------:R-:W-:Y:S02]  /*0260*/  MOV R13, R9 ;  /* 0x00000009000d7202 */ /* 0x000fe40000000f00 */
[----:B------:R-:W-:Y:S01]  /*0270*/  IADD3 R9, PT, PT, R9, 0x1000, RZ ;  /* 0x0000100009097810 */ /* 0x000fe20007ffe0ff */
[----:B------:R-:W-:-:S04]  /*0280*/  IMAD R15, R15, R15, R14 ;  /* 0x0000000f0f0f7224 */ /* 0x000fc800078e020e */
[----:B------:R-:W-:-:S04]  /*0290*/  IMAD R16, R16, R16, R15 ;  /* 0x0000001010107224 */ /* 0x000fc800078e020f */
[----:B------:R-:W-:-:S04]  /*02a0*/  IMAD R17, R17, R17, R16 ;  /* 0x0000001111117224 */ /* 0x000fc800078e0210 */
[----:B------:R-:W-:-:S04]  /*02b0*/  IMAD R18, R18, R18, R17 ;  /* 0x0000001212127224 */ /* 0x000fc800078e0211 */
[----:B------:R-:W-:-:S04]  /*02c0*/  IMAD R19, R19, R19, R18 ;  /* 0x0000001313137224 */ /* 0x000fc800078e0212 */
[----:B------:R-:W-:-:S04]  /*02d0*/  IMAD R20, R20, R20, R19 ;  /* 0x0000001414147224 */ /* 0x000fc800078e0213 */
[----:B------:R-:W-:-:S04]  /*02e0*/  IMAD R21, R21, R21, R20 ;  /* 0x0000001515157224 */ /* 0x000fc800078e0214 */
[----:B------:R-:W-:-:S04]  /*02f0*/  IMAD R21, R22, R22, R21 ;  /* 0x0000001616157224 */ /* 0x000fc800078e0215 */
[----:B--2---:R-:W-:-:S04]  /*0300*/  IMAD R21, R8, R8, R21 ;  /* 0x0000000808157224 */ /* 0x004fc800078e0215 */
[----:B---3--:R-:W-:-:S04]  /*0310*/  IMAD R8, R24, R24, R21 ;  /* 0x0000001818087224 */ /* 0x008fc800078e0215 */
[----:B----4-:R-:W-:Y:S01]  /*0320*/  IMAD R8, R23, R23, R8 ;  /* 0x0000001717087224 */ /* 0x010fe200078e0208 */
[----:B------:R-:W-:Y:S06]  /*0330*/  @P1 BRA `(.L_x_1) ;  /* 0xfffffffc00641947 */ /* 0x000fec000383ffff */
[----:B------:R-:W-:Y:S05]  /*0340*/  BSYNC.RECONVERGENT B0 ;  /* 0x0000000000007941 */ /* 0x000fea0003800200 */
.L_x_0:
[----:B------:R-:W-:Y:S01]  /*0350*/  ISETP.NE.AND P1, PT, R26, RZ, PT ;  /* 0x000000ff1a00720c */ /* 0x000fe20003f25270 */
[----:B------:R-:W-:-:S12]  /*0360*/  BSSY.RECONVERGENT B0, `(.L_x_2) ;  /* 0x0000036000007945 */ /* 0x000fd80003800200 */
[----:B------:R-:W-:Y:S05]  /*0370*/  @!P1 BRA `(.L_x_3) ;  /* 0x0000000000d09947 */ /* 0x000fea0003800000 */
[----:B------:R-:W-:Y:S01]  /*0380*/  ISETP.GE.U32.AND P1, PT, R26, 0x8, PT ;  /* 0x000000081a00780c */ /* 0x000fe20003f26070 */
[----:B------:R-:W-:Y:S01]  /*0390*/  BSSY.RECONVERGENT B1, `(.L_x_4) ;  /* 0x0000015000017945 */ /* 0x000fe20003800200 */
[----:B------:R-:W-:-:S04]  /*03a0*/  LOP3.LUT R12, R10, 0x7, RZ, 0xc0, !PT ;  /* 0x000000070a0c7812 */ /* 0x000fc800078ec0ff */
[----:B------:R-:W-:-:S07]  /*03b0*/  ISETP.NE.AND P2, PT, R12, RZ, PT ;  /* 0x000000ff0c00720c */ /* 0x000fce0003f45270 */
[----:B------:R-:W-:Y:S06]  /*03c0*/  @!P1 BRA `(.L_x_5) ;  /* 0x0000000000449947 */ /* 0x000fec0003800000 */
[----:B------:R-:W2:Y:S04]  /*03d0*/  LDG.E R9, desc[UR4][R6.64+0x4000] ;  /* 0x0040000406097981 */ /* 0x000ea8000c1e1900 */
[----:B------:R-:W3:Y:S04]  /*03e0*/  LDG.E R11, desc[UR4][R6.64+0x4400] ;  /* 0x00440004060b7981 */ /* 0x000ee8000c1e1900 */
[----:B------:R-:W4:Y:S04]  /*03f0*/  LDG.E R15, desc[UR4][R6.64+0x4800] ;  /* 0x00480004060f7981 */ /* 0x000f28000c1e1900 */
[----:B------:R-:W5:Y:S04]  /*0400*/  LDG.E R17, desc[UR4][R6.64+0x4c00] ;  /* 0x004c000406117981 */ /* 0x000f68000c1e1900 */
[----:B------:R-:W5:Y:S04]  /*0410*/  LDG.E R19, desc[UR4][R6.64+0x5000] ;  /* 0x0050000406137981 */ /* 0x000f68000c1e1900 */
[----:B------:R-:W5:Y:S04]  /*0420*/  LDG.E R21, desc[UR4][R6.64+0x5400] ;  /* 0x0054000406157981 */ /* 0x000f68000c1e1900 */
[----:B------:R-:W5:Y:S04]  /*0430*/  LDG.E R23, desc[UR4][R6.64+0x5800] ;  /* 0x0058000406177981 */ /* 0x000f68000c1e1900 */
[----:B------:R-:W5:Y:S01]  /*0440*/  LDG.E R25, desc[UR4][R6.64+0x5c00] ;  /* 0x005c000406197981 */ /* 0x000f62000c1e1900 */
[----:B--2---:R-:W-:Y:S01]  /*0450*/  IMAD R8, R9, R9, R8 ;  /* 0x0000000909087224 */ /* 0x004fe200078e0208 */
[----:B------:R-:W-:-:S03]  /*0460*/  IADD3 R9, PT, PT, R13, 0x1800, RZ ;  /* 0x000018000d097810 */ /* 0x000fc60007ffe0ff */
[----:B---3--:R-:W-:-:S04]  /*0470*/  IMAD R8, R11, R11, R8 ;  /* 0x0000000b0b087224 */ /* 0x008fc800078e0208 */
[----:B----4-:R-:W-:-:S04]  /*0480*/  IMAD R8, R15, R15, R8 ;  /* 0x0000000f0f087224 */ /* 0x010fc800078e0208 */
[----:B-----5:R-:W-:-:S04]  /*0490*/  IMAD R8, R17, R17, R8 ;  /* 0x0000001111087224 */ /* 0x020fc800078e0208 */
[----:B------:R-:W-:-:S04]  /*04a0*/  IMAD R8, R19, R19, R8 ;  /* 0x0000001313087224 */ /* 0x000fc800078e0208 */
[----:B------:R-:W-:-:S04]  /*04b0*/  IMAD R8, R21, R21, R8 ;  /* 0x0000001515087224 */ /* 0x000fc800078e0208 */
[----:B------:R-:W-:-:S04]  /*04c0*/  IMAD R8, R23, R23, R8 ;  /* 0x0000001717087224 */ /* 0x000fc800078e0208 */
[----:B------:R-:W-:-:S07]  /*04d0*/  IMAD R8, R25, R25, R8 ;  /* 0x0000001919087224 */ /* 0x000fce00078e0208 */
.L_x_5:
[----:B------:R-:W-:Y:S05]  /*04e0*/  BSYNC.RECONVERGENT B1 ;  /* 0x0000000000017941 */ /* 0x000fea0003800200 */
.L_x_4:
[----:B------:R-:W-:Y:S05]  /*04f0*/  @!P2 BRA `(.L_x_3) ;  /* 0x000000000070a947 */ /* 0x000fea0003800000 */
[----:B------:R-:W-:Y:S01]  /*0500*/  ISETP.GE.U32.AND P1, PT, R12, 0x4, PT ;  /* 0x000000040c00780c */ /* 0x000fe20003f26070 */
[----:B------:R-:W-:Y:S01]  /*0510*/  BSSY.RECONVERGENT B1, `(.L_x_6) ;  /* 0x000000e000017945 */ /* 0x000fe20003800200 */
[----:B------:R-:W-:-:S04]  /*0520*/  LOP3.LUT R10, R10, 0x3, RZ, 0xc0, !PT ;  /* 0x000000030a0a7812 */ /* 0x000fc800078ec0ff */
[----:B------:R-:W-:-:S07]  /*0530*/  ISETP.NE.AND P2, PT, R10, RZ, PT ;  /* 0x000000ff0a00720c */ /* 0x000fce0003f45270 */
[----:B------:R-:W-:Y:S06]  /*0540*/  @!P1 BRA `(.L_x_7) ;  /* 0x0000000000289947 */ /* 0x000fec0003800000 */
[----:B------:R-:W-:-:S05]  /*0550*/  IMAD.WIDE.U32 R6, R9, 0x4, R4 ;  /* 0x0000000409067825 */ /* 0x000fca00078e0004 */
[----:B------:R-:W2:Y:S04]  /*0560*/  LDG.E R11, desc[UR4][R6.64] ;  /* 0x00000004060b7981 */ /* 0x000ea8000c1e1900 */
[----:B------:R-:W3:Y:S04]  /*0570*/  LDG.E R13, desc[UR4][R6.64+0x400] ;  /* 0x00040004060d7981 */ /* 0x000ee8000c1e1900 */
[----:B------:R-:W4:Y:S04]  /*0580*/  LDG.E R15, desc[UR4][R6.64+0x800] ;  /* 0x00080004060f7981 */ /* 0x000f28000c1e1900 */
[----:B------:R-:W5:Y:S01]  /*0590*/  LDG.E R17, desc[UR4][R6.64+0xc00] ;  /* 0x000c000406117981 */ /* 0x000f62000c1e1900 */
[----:B------:R-:W-:Y:S01]  /*05a0*/  IADD3 R9, PT, PT, R9, 0x400, RZ ;  /* 0x0000040009097810 */ /* 0x000fe20007ffe0ff */
[----:B--2---:R-:W-:-:S04]  /*05b0*/  IMAD R8, R11, R11, R8 ;  /* 0x0000000b0b087224 */ /* 0x004fc800078e0208 */
[----:B---3--:R-:W-:-:S04]  /*05c0*/  IMAD R8, R13, R13, R8 ;  /* 0x0000000d0d087224 */ /* 0x008fc800078e0208 */
[----:B----4-:R-:W-:-:S04]  /*05d0*/  IMAD R8, R15, R15, R8 ;  /* 0x0000000f0f087224 */ /* 0x010fc800078e0208 */
[----:B-----5:R-:W-:-:S07]  /*05e0*/  IMAD R8, R17, R17, R8 ;  /* 0x0000001111087224 */ /* 0x020fce00078e0208 */
.L_x_7:
[----:B------:R-:W-:Y:S05]  /*05f0*/  BSYNC.RECONVERGENT B1 ;  /* 0x0000000000017941 */ /* 0x000fea0003800200 */
.L_x_6:
[----:B------:R-:W-:Y:S05]  /*0600*/  @!P2 BRA `(.L_x_3) ;  /* 0x00000000002ca947 */ /* 0x000fea0003800000 */
[----:B------:R-:W-:Y:S01]  /*0610*/  IMAD.WIDE.U32 R4, R9, 0x4, R4 ;  /* 0x0000000409047825 */ /* 0x000fe200078e0004 */
[----:B------:R-:W-:-:S04]  /*0620*/  IADD3 R10, PT, PT, -R10, RZ, RZ ;  /* 0x000000ff0a0a7210 */ /* 0x000fc80007ffe1ff */
[----:B------:R-:W-:-:S07]  /*0630*/  MOV R7, R5 ;  /* 0x0000000500077202 */ /* 0x000fce0000000f00 */
.L_x_8:
[----:B------:R-:W-:-:S06]  /*0640*/  MOV R5, R7 ;  /* 0x0000000700057202 */ /* 0x000fcc0000000f00 */
[----:B------:R0:W2:Y:S01]  /*0650*/  LDG.E R5, desc[UR4][R4.64] ;  /* 0x0000000404057981 */ /* 0x0000a2000c1e1900 */
[----:B------:R-:W-:-:S04]  /*0660*/  IADD3 R10, PT, PT, R10, 0x1, RZ ;  /* 0x000000010a0a7810 */ /* 0x000fc80007ffe0ff */
[----:B------:R-:W-:Y:S02]  /*0670*/  ISETP.NE.AND P1, PT, R10, RZ, PT ;  /* 0x000000ff0a00720c */ /* 0x000fe40003f25270 */
[----:B0-----:R-:W-:-:S04]  /*0680*/  IADD3 R4, P2, PT, R4, 0x400, RZ ;  /* 0x0000040004047810 */ /* 0x001fc80007f5e0ff */
[----:B------:R-:W-:Y:S01]  /*0690*/  IADD3.X R7, PT, PT, RZ, R7, RZ, P2, !PT ;  /* 0x00000007ff077210 */ /* 0x000fe200017fe4ff */
[----:B--2---:R-:W-:-:S06]  /*06a0*/  IMAD R8, R5, R5, R8 ;  /* 0x0000000505087224 */ /* 0x004fcc00078e0208 */
[----:B------:R-:W-:Y:S05]  /*06b0*/  @P1 BRA `(.L_x_8) ;  /* 0xfffffffc00e01947 */ /* 0x000fea000383ffff */
.L_x_3:
[----:B------:R-:W-:Y:S05]  /*06c0*/  BSYNC.RECONVERGENT B0 ;  /* 0x0000000000007941 */ /* 0x000fea0003800200 */
.L_x_2:
[----:B------:R-:W0:Y:S02]  /*06d0*/  LDC.64 R4, c[0x0][0x388] ;  /* 0x0000e200ff047b82 */ /* 0x000e240000000a00 */
[----:B0-----:R-:W-:-:S05]  /*06e0*/  IMAD.WIDE.U32 R4, R0, 0x4, R4 ;  /* 0x0000000400047825 */ /* 0x001fca00078e0004 */
[----:B------:R0:W-:Y:S01]  /*06f0*/  STG.E desc[UR4][R4.64], R8 ;  /* 0x0000000804007986 */ /* 0x0001e2000c101904 */
[----:B------:R-:W-:Y:S05]  /*0700*/  @P0 EXIT ;  /* 0x000000000000094d */ /* 0x000fea0003800000 */
[----:B------:R-:W-:Y:S01]  /*0710*/  CS2R R6, SR_CLOCKLO ;  /* 0x0000000000067805 */ /* 0x000fe20000015000 */
[----:B0-----:R-:W0:Y:S05]  /*0720*/  LDC.64 R4, c[0x0][0x390] ;  /* 0x0000e400ff047b82 */ /* 0x001e2a0000000a00 */
[----:B------:R-:W-:-:S04]  /*0730*/  IADD3 R2, P0, PT, -R2, R6, RZ ;  /* 0x0000000602027210 */ /* 0x000fc80007f1e1ff */
[----:B------:R-:W-:-:S05]  /*0740*/  IADD3.X R3, PT, PT, ~R3, R7, RZ, P0, !PT ;  /* 0x0000000703037210 */ /* 0x000fca00007fe5ff */
[----:B0-----:R-:W-:Y:S01]  /*0750*/  STG.E.64 desc[UR4][R4.64], R2 ;  /* 0x0000000204007986 */ /* 0x001fe2000c101b04 */
[----:B------:R-:W-:Y:S05]  /*0760*/  EXIT ;  /* 0x000000000000794d */ /* 0x000fea0003800000 */
.L_x_9:
[----:B------:R-:W-:-:S00]  /*0770*/  BRA `(.L_x_9) ;  /* 0xfffffffc00fc7947 */ /* 0x000fc0000383ffff */
[----:B------:R-:W-:-:S00]  /*0780*/  NOP ;  /* 0x0000000000007918 */ /* 0x000fc00000000000 */
[----:B------:R-:W-:-:S00]  /*0790*/  NOP ;  /* 0x0000000000007918 */ /* 0x000fc00000000000 */
[----:B------:R-:W-:-:S00]  /*07a0*/  NOP ;  /* 0x0000000000007918 */ /* 0x000fc00000000000 */
[----:B------:R-:W-:-:S00]  /*07b0*/  NOP ;  /* 0x0000000000007918 */ /* 0x000fc00000000000 */
[----:B------:R-:W-:-:S00]  /*07c0*/  NOP ;  /* 0x0000000000007918 */ /* 0x000fc00000000000 */
[----:B------:R-:W-:-:S00]  /*07d0*/  NOP ;  /* 0x0000000000007918 */ /* 0x000fc00000000000 */
[----:B------:R-:W-:-:S00]  /*07e0*/  NOP ;  /* 0x0000000000007918 */ /* 0x000fc00000000000 */
[----:B------:R-:W-:-:S00]  /*07f0*/  NOP ;  /* 0x0000000000007918 */ /* 0x000fc00000000000 */
.L_x_10:


//--------------------- .nv.shared.reserved.0     --------------------------
	.section	.nv.shared.reserved.0,"aw",@nobits
	.weak		__nv_reservedSMEM_offset_0_alias
	.size		__nv_reservedSMEM_offset_0_alias, 0, 64
	.other		__nv_reservedSMEM_offset_0_alias,@"STO_CUDA_RESERVED_SHARED STV_DEFAULT"
__nv_reservedSMEM_offset_0_alias:
	.zero		0
	.zero		64


//--------------------- .nv.constant0._Z12sumOfSquaresPiS_Pl --------------------------
	.section	.nv.constant0._Z12sumOfSquaresPiS_Pl,"a",@progbits
	.sectionflags	@""
	.align	4
.nv.constant0._Z12sumOfSquaresPiS_Pl:
	.zero		920


//--------------------- SYMBOLS --------------------------

	.type		.nv.reservedSmem.offset0,@object
	.size		.nv.reservedSmem.offset0,0x4
